//
// Generated by NVIDIA NVVM Compiler
//
// Compiler Build ID: CL-36424714
// Cuda compilation tools, release 13.0, V13.0.88
// Based on NVVM 20.0.0
//

.version 9.0
.target sm_100
.address_size 64

	// .globl	_ZN3cub18CUB_300001_SM_10006detail11EmptyKernelIvEEvv
.global .align 1 .b8 _ZN41_INTERNAL_0567920e_4_k_cu_6411ae69_2742134cuda3std3__45__cpo5beginE[1];
.global .align 1 .b8 _ZN41_INTERNAL_0567920e_4_k_cu_6411ae69_2742134cuda3std3__45__cpo3endE[1];
.global .align 1 .b8 _ZN41_INTERNAL_0567920e_4_k_cu_6411ae69_2742134cuda3std3__45__cpo6cbeginE[1];
.global .align 1 .b8 _ZN41_INTERNAL_0567920e_4_k_cu_6411ae69_2742134cuda3std3__45__cpo4cendE[1];
.global .align 1 .b8 _ZN41_INTERNAL_0567920e_4_k_cu_6411ae69_2742134cuda3std3__45__cpo6rbeginE[1];
.global .align 1 .b8 _ZN41_INTERNAL_0567920e_4_k_cu_6411ae69_2742134cuda3std3__45__cpo4rendE[1];
.global .align 1 .b8 _ZN41_INTERNAL_0567920e_4_k_cu_6411ae69_2742134cuda3std3__45__cpo7crbeginE[1];
.global .align 1 .b8 _ZN41_INTERNAL_0567920e_4_k_cu_6411ae69_2742134cuda3std3__45__cpo5crendE[1];
.global .align 1 .b8 _ZN41_INTERNAL_0567920e_4_k_cu_6411ae69_2742134cuda3std3__443_GLOBAL__N__0567920e_4_k_cu_6411ae69_2742136ignoreE[1];
.global .align 1 .b8 _ZN41_INTERNAL_0567920e_4_k_cu_6411ae69_2742134cuda3std3__419piecewise_constructE[1];
.global .align 1 .b8 _ZN41_INTERNAL_0567920e_4_k_cu_6411ae69_2742134cuda3std3__48in_placeE[1];
.global .align 1 .b8 _ZN41_INTERNAL_0567920e_4_k_cu_6411ae69_2742134cuda3std3__420unreachable_sentinelE[1];
.global .align 1 .b8 _ZN41_INTERNAL_0567920e_4_k_cu_6411ae69_2742134cuda3std3__47nulloptE[1];
.global .align 1 .b8 _ZN41_INTERNAL_0567920e_4_k_cu_6411ae69_2742134cuda3std3__48unexpectE[1];
.global .align 1 .b8 _ZN41_INTERNAL_0567920e_4_k_cu_6411ae69_2742134cuda3std6ranges3__45__cpo4swapE[1];
.global .align 1 .b8 _ZN41_INTERNAL_0567920e_4_k_cu_6411ae69_2742134cuda3std6ranges3__45__cpo9iter_moveE[1];
.global .align 1 .b8 _ZN41_INTERNAL_0567920e_4_k_cu_6411ae69_2742134cuda3std6ranges3__45__cpo5beginE[1];
.global .align 1 .b8 _ZN41_INTERNAL_0567920e_4_k_cu_6411ae69_2742134cuda3std6ranges3__45__cpo3endE[1];
.global .align 1 .b8 _ZN41_INTERNAL_0567920e_4_k_cu_6411ae69_2742134cuda3std6ranges3__45__cpo6cbeginE[1];
.global .align 1 .b8 _ZN41_INTERNAL_0567920e_4_k_cu_6411ae69_2742134cuda3std6ranges3__45__cpo4cendE[1];
.global .align 1 .b8 _ZN41_INTERNAL_0567920e_4_k_cu_6411ae69_2742134cuda3std6ranges3__45__cpo7advanceE[1];
.global .align 1 .b8 _ZN41_INTERNAL_0567920e_4_k_cu_6411ae69_2742134cuda3std6ranges3__45__cpo9iter_swapE[1];
.global .align 1 .b8 _ZN41_INTERNAL_0567920e_4_k_cu_6411ae69_2742134cuda3std6ranges3__45__cpo4nextE[1];
.global .align 1 .b8 _ZN41_INTERNAL_0567920e_4_k_cu_6411ae69_2742134cuda3std6ranges3__45__cpo4prevE[1];
.global .align 1 .b8 _ZN41_INTERNAL_0567920e_4_k_cu_6411ae69_2742134cuda3std6ranges3__45__cpo4dataE[1];
.global .align 1 .b8 _ZN41_INTERNAL_0567920e_4_k_cu_6411ae69_2742134cuda3std6ranges3__45__cpo5cdataE[1];
.global .align 1 .b8 _ZN41_INTERNAL_0567920e_4_k_cu_6411ae69_2742134cuda3std6ranges3__45__cpo4sizeE[1];
.global .align 1 .b8 _ZN41_INTERNAL_0567920e_4_k_cu_6411ae69_2742134cuda3std6ranges3__45__cpo5ssizeE[1];
.global .align 1 .b8 _ZN41_INTERNAL_0567920e_4_k_cu_6411ae69_2742134cuda3std6ranges3__45__cpo8distanceE[1];
.global .align 1 .b8 _ZN41_INTERNAL_0567920e_4_k_cu_6411ae69_2742136thrust24THRUST_300001_SM_1000_NS8cuda_cub3parE[1];
.global .align 1 .b8 _ZN41_INTERNAL_0567920e_4_k_cu_6411ae69_2742136thrust24THRUST_300001_SM_1000_NS8cuda_cub10par_nosyncE[1];
.global .align 1 .b8 _ZN41_INTERNAL_0567920e_4_k_cu_6411ae69_2742136thrust24THRUST_300001_SM_1000_NS6system6detail10sequential3seqE[1];
.global .align 1 .b8 _ZN41_INTERNAL_0567920e_4_k_cu_6411ae69_2742136thrust24THRUST_300001_SM_1000_NS12placeholders2_1E[1];
.global .align 1 .b8 _ZN41_INTERNAL_0567920e_4_k_cu_6411ae69_2742136thrust24THRUST_300001_SM_1000_NS12placeholders2_2E[1];
.global .align 1 .b8 _ZN41_INTERNAL_0567920e_4_k_cu_6411ae69_2742136thrust24THRUST_300001_SM_1000_NS12placeholders2_3E[1];
.global .align 1 .b8 _ZN41_INTERNAL_0567920e_4_k_cu_6411ae69_2742136thrust24THRUST_300001_SM_1000_NS12placeholders2_4E[1];
.global .align 1 .b8 _ZN41_INTERNAL_0567920e_4_k_cu_6411ae69_2742136thrust24THRUST_300001_SM_1000_NS12placeholders2_5E[1];
.global .align 1 .b8 _ZN41_INTERNAL_0567920e_4_k_cu_6411ae69_2742136thrust24THRUST_300001_SM_1000_NS12placeholders2_6E[1];
.global .align 1 .b8 _ZN41_INTERNAL_0567920e_4_k_cu_6411ae69_2742136thrust24THRUST_300001_SM_1000_NS12placeholders2_7E[1];
.global .align 1 .b8 _ZN41_INTERNAL_0567920e_4_k_cu_6411ae69_2742136thrust24THRUST_300001_SM_1000_NS12placeholders2_8E[1];
.global .align 1 .b8 _ZN41_INTERNAL_0567920e_4_k_cu_6411ae69_2742136thrust24THRUST_300001_SM_1000_NS12placeholders2_9E[1];
.global .align 1 .b8 _ZN41_INTERNAL_0567920e_4_k_cu_6411ae69_2742136thrust24THRUST_300001_SM_1000_NS12placeholders3_10E[1];
.global .align 1 .b8 _ZN41_INTERNAL_0567920e_4_k_cu_6411ae69_2742136thrust24THRUST_300001_SM_1000_NS3seqE[1];

.visible .entry _ZN3cub18CUB_300001_SM_10006detail11EmptyKernelIvEEvv()
{


	ret;

}


// ===== COMPILED SASS (sm_100) =====

	.target	sm_100

	.elftype	@"ET_EXEC"


//--------------------- .note.nv.tkinfo           --------------------------
	.section	.note.nv.tkinfo,"",@"SHT_NOTE"
	.sectionflags	@"SHF_NOTE_NV_TKINFO"
	.tkinfo
        /*0018*/ 	.word	0x00000002
        /*0030*/ 	.string	""
        /*0030*/ 	.string	"ptxas"
        /*0030*/ 	.string	"Cuda compilation tools, release 13.0, V13.0.88"
        /*0030*/ 	.string	"Build cuda_13.0.r13.0/compiler.36424714_0"
        /*0030*/ 	.string	"-arch sm_100 -m 64 "



//--------------------- .note.nv.cuinfo           --------------------------
	.section	.note.nv.cuinfo,"",@"SHT_NOTE"
	.sectionflags	@"SHF_NOTE_NV_CUINFO"
        /*0018*/ 	.short	0x0002
        /*001a*/ 	.short	0x0064
        /*001c*/ 	.short	0x0082
	.zero		2


//--------------------- .nv.info                  --------------------------
	.section	.nv.info,"",@"SHT_CUDA_INFO"
	.align	4


	//----- nvinfo : EIATTR_REGCOUNT
	.align		4
        /*0000*/ 	.byte	0x04, 0x2f
        /*0002*/ 	.short	(.L_44 - .L_43)
	.align		4
.L_43:
        /*0004*/ 	.word	index@(_ZN3cub18CUB_300001_SM_10006detail11EmptyKernelIvEEvv)
        /*0008*/ 	.word	0x00000004


	//----- nvinfo : EIATTR_FRAME_SIZE
	.align		4
.L_44:
        /*000c*/ 	.byte	0x04, 0x11
        /*000e*/ 	.short	(.L_46 - .L_45)
	.align		4
.L_45:
        /*0010*/ 	.word	index@(_ZN3cub18CUB_300001_SM_10006detail11EmptyKernelIvEEvv)
        /*0014*/ 	.word	0x00000000


	//----- nvinfo : EIATTR_MIN_STACK_SIZE
	.align		4
.L_46:
        /*0018*/ 	.byte	0x04, 0x12
        /*001a*/ 	.short	(.L_48 - .L_47)
	.align		4
.L_47:
        /*001c*/ 	.word	index@(_ZN3cub18CUB_300001_SM_10006detail11EmptyKernelIvEEvv)
        /*0020*/ 	.word	0x00000000
.L_48:


//--------------------- .nv.compat                --------------------------
	.section	.nv.compat,"",@"SHT_CUDA_COMPAT_INFO"
	.align	4
        /*0000*/ 	.byte	0x02, 0x09, 0x00, 0x00, 0x02, 0x02, 0x01, 0x00, 0x02, 0x05, 0x05, 0x00, 0x03, 0x07, 0x01, 0x01
        /*0010*/ 	.byte	0x02, 0x03, 0x00, 0x00, 0x02, 0x06, 0x01, 0x00, 0x04, 0x0b, 0x08, 0x00, 0x09, 0x00, 0x00, 0x00
        /*0020*/ 	.byte	0x00, 0x00, 0x00, 0x00


//--------------------- .nv.info._ZN3cub18CUB_300001_SM_10006detail11EmptyKernelIvEEvv --------------------------
	.section	.nv.info._ZN3cub18CUB_300001_SM_10006detail11EmptyKernelIvEEvv,"",@"SHT_CUDA_INFO"
	.sectionflags	@""
	.align	4


	//----- nvinfo : EIATTR_CUDA_API_VERSION
	.align		4
        /*0000*/ 	.byte	0x04, 0x37
        /*0002*/ 	.short	(.L_50 - .L_49)
.L_49:
        /*0004*/ 	.word	0x00000082


	//----- nvinfo : EIATTR_SPARSE_MMA_MASK
	.align		4
.L_50:
        /*0008*/ 	.byte	0x03, 0x50
        /*000a*/ 	.short	0x0000


	//----- nvinfo : EIATTR_MAXREG_COUNT
	.align		4
        /*000c*/ 	.byte	0x03, 0x1b
        /*000e*/ 	.short	0x00ff


	//----- nvinfo : EIATTR_MERCURY_ISA_VERSION
	.align		4
        /*0010*/ 	.byte	0x03, 0x5f
        /*0012*/ 	.short	0x0101


	//----- nvinfo : EIATTR_VRC_CTA_INIT_COUNT
	.align		4
        /*0014*/ 	.byte	0x02, 0x4a
	.zero		1
	.zero		1


	//----- nvinfo : EIATTR_EXIT_INSTR_OFFSETS
	.align		4
        /*0018*/ 	.byte	0x04, 0x1c
        /*001a*/ 	.short	(.L_52 - .L_51)


	//   ....[0]....
.L_51:
        /*001c*/ 	.word	0x00000010


	//----- nvinfo : EIATTR_SW_WAR
	.align		4
.L_52:
        /*0020*/ 	.byte	0x04, 0x36
        /*0022*/ 	.short	(.L_54 - .L_53)
.L_53:
        /*0024*/ 	.word	0x00000008
.L_54:


//--------------------- .nv.callgraph             --------------------------
	.section	.nv.callgraph,"",@"SHT_CUDA_CALLGRAPH"
	.align	4
	.sectionentsize	8
	.align		4
        /*0000*/ 	.word	0x00000000
	.align		4
        /*0004*/ 	.word	0xffffffff
	.align		4
        /*0008*/ 	.word	0x00000000
	.align		4
        /*000c*/ 	.word	0xfffffffe
	.align		4
        /*0010*/ 	.word	0x00000000
	.align		4
        /*0014*/ 	.word	0xfffffffd
	.align		4
        /*0018*/ 	.word	0x00000000
	.align		4
        /*001c*/ 	.word	0xfffffffc


//--------------------- .nv.constant4             --------------------------
	.section	.nv.constant4,"a",@progbits
	.align	8
	.align		8
.nv.constant4:
        /*0000*/ 	.dword	_ZN41_INTERNAL_0567920e_4_k_cu_6411ae69_2743864cuda3std3__45__cpo5beginE
	.align		8
        /*0008*/ 	.dword	_ZN41_INTERNAL_0567920e_4_k_cu_6411ae69_2743864cuda3std3__45__cpo3endE
	.align		8
        /*0010*/ 	.dword	_ZN41_INTERNAL_0567920e_4_k_cu_6411ae69_2743864cuda3std3__45__cpo6cbeginE
	.align		8
        /*0018*/ 	.dword	_ZN41_INTERNAL_0567920e_4_k_cu_6411ae69_2743864cuda3std3__45__cpo4cendE
	.align		8
        /*0020*/ 	.dword	_ZN41_INTERNAL_0567920e_4_k_cu_6411ae69_2743864cuda3std3__45__cpo6rbeginE
	.align		8
        /*0028*/ 	.dword	_ZN41_INTERNAL_0567920e_4_k_cu_6411ae69_2743864cuda3std3__45__cpo4rendE
	.align		8
        /*0030*/ 	.dword	_ZN41_INTERNAL_0567920e_4_k_cu_6411ae69_2743864cuda3std3__45__cpo7crbeginE
	.align		8
        /*0038*/ 	.dword	_ZN41_INTERNAL_0567920e_4_k_cu_6411ae69_2743864cuda3std3__45__cpo5crendE
	.align		8
        /*0040*/ 	.dword	_ZN41_INTERNAL_0567920e_4_k_cu_6411ae69_2743864cuda3std3__443_GLOBAL__N__0567920e_4_k_cu_6411ae69_2743866ignoreE
	.align		8
        /*0048*/ 	.dword	_ZN41_INTERNAL_0567920e_4_k_cu_6411ae69_2743864cuda3std3__419piecewise_constructE
	.align		8
        /*0050*/ 	.dword	_ZN41_INTERNAL_0567920e_4_k_cu_6411ae69_2743864cuda3std3__48in_placeE
	.align		8
        /*0058*/ 	.dword	_ZN41_INTERNAL_0567920e_4_k_cu_6411ae69_2743864cuda3std3__420unreachable_sentinelE
	.align		8
        /*0060*/ 	.dword	_ZN41_INTERNAL_0567920e_4_k_cu_6411ae69_2743864cuda3std3__47nulloptE
	.align		8
        /*0068*/ 	.dword	_ZN41_INTERNAL_0567920e_4_k_cu_6411ae69_2743864cuda3std3__48unexpectE
	.align		8
        /*0070*/ 	.dword	_ZN41_INTERNAL_0567920e_4_k_cu_6411ae69_2743864cuda3std6ranges3__45__cpo4swapE
	.align		8
        /*0078*/ 	.dword	_ZN41_INTERNAL_0567920e_4_k_cu_6411ae69_2743864cuda3std6ranges3__45__cpo9iter_moveE
	.align		8
        /*0080*/ 	.dword	_ZN41_INTERNAL_0567920e_4_k_cu_6411ae69_2743864cuda3std6ranges3__45__cpo5beginE
	.align		8
        /*0088*/ 	.dword	_ZN41_INTERNAL_0567920e_4_k_cu_6411ae69_2743864cuda3std6ranges3__45__cpo3endE
	.align		8
        /*0090*/ 	.dword	_ZN41_INTERNAL_0567920e_4_k_cu_6411ae69_2743864cuda3std6ranges3__45__cpo6cbeginE
	.align		8
        /*0098*/ 	.dword	_ZN41_INTERNAL_0567920e_4_k_cu_6411ae69_2743864cuda3std6ranges3__45__cpo4cendE
	.align		8
        /*00a0*/ 	.dword	_ZN41_INTERNAL_0567920e_4_k_cu_6411ae69_2743864cuda3std6ranges3__45__cpo7advanceE
	.align		8
        /*00a8*/ 	.dword	_ZN41_INTERNAL_0567920e_4_k_cu_6411ae69_2743864cuda3std6ranges3__45__cpo9iter_swapE
	.align		8
        /*00b0*/ 	.dword	_ZN41_INTERNAL_0567920e_4_k_cu_6411ae69_2743864cuda3std6ranges3__45__cpo4nextE
	.align		8
        /*00b8*/ 	.dword	_ZN41_INTERNAL_0567920e_4_k_cu_6411ae69_2743864cuda3std6ranges3__45__cpo4prevE
	.align		8
        /*00c0*/ 	.dword	_ZN41_INTERNAL_0567920e_4_k_cu_6411ae69_2743864cuda3std6ranges3__45__cpo4dataE
	.align		8
        /*00c8*/ 	.dword	_ZN41_INTERNAL_0567920e_4_k_cu_6411ae69_2743864cuda3std6ranges3__45__cpo5cdataE
	.align		8
        /*00d0*/ 	.dword	_ZN41_INTERNAL_0567920e_4_k_cu_6411ae69_2743864cuda3std6ranges3__45__cpo4sizeE
	.align		8
        /*00d8*/ 	.dword	_ZN41_INTERNAL_0567920e_4_k_cu_6411ae69_2743864cuda3std6ranges3__45__cpo5ssizeE
	.align		8
        /*00e0*/ 	.dword	_ZN41_INTERNAL_0567920e_4_k_cu_6411ae69_2743864cuda3std6ranges3__45__cpo8distanceE
	.align		8
        /*00e8*/ 	.dword	_ZN41_INTERNAL_0567920e_4_k_cu_6411ae69_2743866thrust24THRUST_300001_SM_1000_NS8cuda_cub3parE
	.align		8
        /*00f0*/ 	.dword	_ZN41_INTERNAL_0567920e_4_k_cu_6411ae69_2743866thrust24THRUST_300001_SM_1000_NS8cuda_cub10par_nosyncE
	.align		8
        /*00f8*/ 	.dword	_ZN41_INTERNAL_0567920e_4_k_cu_6411ae69_2743866thrust24THRUST_300001_SM_1000_NS6system6detail10sequential3seqE
	.align		8
        /*0100*/ 	.dword	_ZN41_INTERNAL_0567920e_4_k_cu_6411ae69_2743866thrust24THRUST_300001_SM_1000_NS12placeholders2_1E
	.align		8
        /*0108*/ 	.dword	_ZN41_INTERNAL_0567920e_4_k_cu_6411ae69_2743866thrust24THRUST_300001_SM_1000_NS12placeholders2_2E
	.align		8
        /*0110*/ 	.dword	_ZN41_INTERNAL_0567920e_4_k_cu_6411ae69_2743866thrust24THRUST_300001_SM_1000_NS12placeholders2_3E
	.align		8
        /*0118*/ 	.dword	_ZN41_INTERNAL_0567920e_4_k_cu_6411ae69_2743866thrust24THRUST_300001_SM_1000_NS12placeholders2_4E
	.align		8
        /*0120*/ 	.dword	_ZN41_INTERNAL_0567920e_4_k_cu_6411ae69_2743866thrust24THRUST_300001_SM_1000_NS12placeholders2_5E
	.align		8
        /*0128*/ 	.dword	_ZN41_INTERNAL_0567920e_4_k_cu_6411ae69_2743866thrust24THRUST_300001_SM_1000_NS12placeholders2_6E
	.align		8
        /*0130*/ 	.dword	_ZN41_INTERNAL_0567920e_4_k_cu_6411ae69_2743866thrust24THRUST_300001_SM_1000_NS12placeholders2_7E
	.align		8
        /*0138*/ 	.dword	_ZN41_INTERNAL_0567920e_4_k_cu_6411ae69_2743866thrust24THRUST_300001_SM_1000_NS12placeholders2_8E
	.align		8
        /*0140*/ 	.dword	_ZN41_INTERNAL_0567920e_4_k_cu_6411ae69_2743866thrust24THRUST_300001_SM_1000_NS12placeholders2_9E
	.align		8
        /*0148*/ 	.dword	_ZN41_INTERNAL_0567920e_4_k_cu_6411ae69_2743866thrust24THRUST_300001_SM_1000_NS12placeholders3_10E
	.align		8
        /*0150*/ 	.dword	_ZN41_INTERNAL_0567920e_4_k_cu_6411ae69_2743866thrust24THRUST_300001_SM_1000_NS3seqE


//--------------------- .text._ZN3cub18CUB_300001_SM_10006detail11EmptyKernelIvEEvv --------------------------
	.section	.text._ZN3cub18CUB_300001_SM_10006detail11EmptyKernelIvEEvv,"ax",@progbits
	.align	128
        .global         _ZN3cub18CUB_300001_SM_10006detail11EmptyKernelIvEEvv
        .type           _ZN3cub18CUB_300001_SM_10006detail11EmptyKernelIvEEvv,@function
        .size           _ZN3cub18CUB_300001_SM_10006detail11EmptyKernelIvEEvv,(.L_x_1 - _ZN3cub18CUB_300001_SM_10006detail11EmptyKernelIvEEvv)
        .other          _ZN3cub18CUB_300001_SM_10006detail11EmptyKernelIvEEvv,@"STO_CUDA_ENTRY STV_DEFAULT"
_ZN3cub18CUB_300001_SM_10006detail11EmptyKernelIvEEvv:
.text._ZN3cub18CUB_300001_SM_10006detail11EmptyKernelIvEEvv:
[----:B------:R-:W-:Y:S01]  /*0000*/  LDC R1, c[0x0][0x37c] ;  /* 0x0000df00ff017b82 */ /* 0x000fe20000000800 */
[----:B------:R-:W-:Y:S05]  /*0010*/  EXIT ;  /* 0x000000000000794d */ /* 0x000fea0003800000 */
.L_x_0:
[----:B------:R-:W-:-:S00]  /*0020*/  BRA `(.L_x_0) ;  /* 0xfffffffc00fc7947 */ /* 0x000fc0000383ffff */
[----:B------:R-:W-:-:S00]  /*0030*/  NOP ;  /* 0x0000000000007918 */ /* 0x000fc00000000000 */
        /* <DEDUP_REMOVED lines=12> */
.L_x_1:


//--------------------- .nv.shared.reserved.0     --------------------------
	.section	.nv.shared.reserved.0,"aw",@nobits
	.weak		__nv_reservedSMEM_offset_0_alias
	.size		__nv_reservedSMEM_offset_0_alias, 0, 64
	.other		__nv_reservedSMEM_offset_0_alias,@"STO_CUDA_RESERVED_SHARED STV_DEFAULT"
__nv_reservedSMEM_offset_0_alias:
	.zero		0
	.zero		64


//--------------------- .nv.global                --------------------------
	.section	.nv.global,"aw",@nobits
.nv.global:
	.type		_ZN41_INTERNAL_0567920e_4_k_cu_6411ae69_2743866thrust24THRUST_300001_SM_1000_NS3seqE,@object
	.size		_ZN41_INTERNAL_0567920e_4_k_cu_6411ae69_2743866thrust24THRUST_300001_SM_1000_NS3seqE,(_ZN41_INTERNAL_0567920e_4_k_cu_6411ae69_2743864cuda3std3__48in_placeE - _ZN41_INTERNAL_0567920e_4_k_cu_6411ae69_2743866thrust24THRUST_300001_SM_1000_NS3seqE)
_ZN41_INTERNAL_0567920e_4_k_cu_6411ae69_2743866thrust24THRUST_300001_SM_1000_NS3seqE:
	.zero		1
	.type		_ZN41_INTERNAL_0567920e_4_k_cu_6411ae69_2743864cuda3std3__48in_placeE,@object
	.size		_ZN41_INTERNAL_0567920e_4_k_cu_6411ae69_2743864cuda3std3__48in_placeE,(_ZN41_INTERNAL_0567920e_4_k_cu_6411ae69_2743864cuda3std6ranges3__45__cpo4sizeE - _ZN41_INTERNAL_0567920e_4_k_cu_6411ae69_2743864cuda3std3__48in_placeE)
_ZN41_INTERNAL_0567920e_4_k_cu_6411ae69_2743864cuda3std3__48in_placeE:
	.zero		1
	.type		_ZN41_INTERNAL_0567920e_4_k_cu_6411ae69_2743864cuda3std6ranges3__45__cpo4sizeE,@object
	.size		_ZN41_INTERNAL_0567920e_4_k_cu_6411ae69_2743864cuda3std6ranges3__45__cpo4sizeE,(_ZN41_INTERNAL_0567920e_4_k_cu_6411ae69_2743866thrust24THRUST_300001_SM_1000_NS12placeholders2_3E - _ZN41_INTERNAL_0567920e_4_k_cu_6411ae69_2743864cuda3std6ranges3__45__cpo4sizeE)
_ZN41_INTERNAL_0567920e_4_k_cu_6411ae69_2743864cuda3std6ranges3__45__cpo4sizeE:
	.zero		1
	.type		_ZN41_INTERNAL_0567920e_4_k_cu_6411ae69_2743866thrust24THRUST_300001_SM_1000_NS12placeholders2_3E,@object
	.size		_ZN41_INTERNAL_0567920e_4_k_cu_6411ae69_2743866thrust24THRUST_300001_SM_1000_NS12placeholders2_3E,(_ZN41_INTERNAL_0567920e_4_k_cu_6411ae69_2743864cuda3std3__45__cpo6cbeginE - _ZN41_INTERNAL_0567920e_4_k_cu_6411ae69_2743866thrust24THRUST_300001_SM_1000_NS12placeholders2_3E)
_ZN41_INTERNAL_0567920e_4_k_cu_6411ae69_2743866thrust24THRUST_300001_SM_1000_NS12placeholders2_3E:
	.zero		1
	.type		_ZN41_INTERNAL_0567920e_4_k_cu_6411ae69_2743864cuda3std3__45__cpo6cbeginE,@object
	.size		_ZN41_INTERNAL_0567920e_4_k_cu_6411ae69_2743864cuda3std3__45__cpo6cbeginE,(_ZN41_INTERNAL_0567920e_4_k_cu_6411ae69_2743864cuda3std6ranges3__45__cpo6cbeginE - _ZN41_INTERNAL_0567920e_4_k_cu_6411ae69_2743864cuda3std3__45__cpo6cbeginE)
_ZN41_INTERNAL_0567920e_4_k_cu_6411ae69_2743864cuda3std3__45__cpo6cbeginE:
	.zero		1
	.type		_ZN41_INTERNAL_0567920e_4_k_cu_6411ae69_2743864cuda3std6ranges3__45__cpo6cbeginE,@object
	.size		_ZN41_INTERNAL_0567920e_4_k_cu_6411ae69_2743864cuda3std6ranges3__45__cpo6cbeginE,(_ZN41_INTERNAL_0567920e_4_k_cu_6411ae69_2743866thrust24THRUST_300001_SM_1000_NS12placeholders2_7E - _ZN41_INTERNAL_0567920e_4_k_cu_6411ae69_2743864cuda3std6ranges3__45__cpo6cbeginE)
_ZN41_INTERNAL_0567920e_4_k_cu_6411ae69_2743864cuda3std6ranges3__45__cpo6cbeginE:
	.zero		1
	.type		_ZN41_INTERNAL_0567920e_4_k_cu_6411ae69_2743866thrust24THRUST_300001_SM_1000_NS12placeholders2_7E,@object
	.size		_ZN41_INTERNAL_0567920e_4_k_cu_6411ae69_2743866thrust24THRUST_300001_SM_1000_NS12placeholders2_7E,(_ZN41_INTERNAL_0567920e_4_k_cu_6411ae69_2743864cuda3std3__45__cpo7crbeginE - _ZN41_INTERNAL_0567920e_4_k_cu_6411ae69_2743866thrust24THRUST_300001_SM_1000_NS12placeholders2_7E)
_ZN41_INTERNAL_0567920e_4_k_cu_6411ae69_2743866thrust24THRUST_300001_SM_1000_NS12placeholders2_7E:
	.zero		1
	.type		_ZN41_INTERNAL_0567920e_4_k_cu_6411ae69_2743864cuda3std3__45__cpo7crbeginE,@object
	.size		_ZN41_INTERNAL_0567920e_4_k_cu_6411ae69_2743864cuda3std3__45__cpo7crbeginE,(_ZN41_INTERNAL_0567920e_4_k_cu_6411ae69_2743864cuda3std6ranges3__45__cpo4nextE - _ZN41_INTERNAL_0567920e_4_k_cu_6411ae69_2743864cuda3std3__45__cpo7crbeginE)
_ZN41_INTERNAL_0567920e_4_k_cu_6411ae69_2743864cuda3std3__45__cpo7crbeginE:
	.zero		1
	.type		_ZN41_INTERNAL_0567920e_4_k_cu_6411ae69_2743864cuda3std6ranges3__45__cpo4nextE,@object
	.size		_ZN41_INTERNAL_0567920e_4_k_cu_6411ae69_2743864cuda3std6ranges3__45__cpo4nextE,(_ZN41_INTERNAL_0567920e_4_k_cu_6411ae69_2743864cuda3std6ranges3__45__cpo4swapE - _ZN41_INTERNAL_0567920e_4_k_cu_6411ae69_2743864cuda3std6ranges3__45__cpo4nextE)
_ZN41_INTERNAL_0567920e_4_k_cu_6411ae69_2743864cuda3std6ranges3__45__cpo4nextE:
	.zero		1
	.type		_ZN41_INTERNAL_0567920e_4_k_cu_6411ae69_2743864cuda3std6ranges3__45__cpo4swapE,@object
	.size		_ZN41_INTERNAL_0567920e_4_k_cu_6411ae69_2743864cuda3std6ranges3__45__cpo4swapE,(_ZN41_INTERNAL_0567920e_4_k_cu_6411ae69_2743866thrust24THRUST_300001_SM_1000_NS8cuda_cub10par_nosyncE - _ZN41_INTERNAL_0567920e_4_k_cu_6411ae69_2743864cuda3std6ranges3__45__cpo4swapE)
_ZN41_INTERNAL_0567920e_4_k_cu_6411ae69_2743864cuda3std6ranges3__45__cpo4swapE:
	.zero		1
	.type		_ZN41_INTERNAL_0567920e_4_k_cu_6411ae69_2743866thrust24THRUST_300001_SM_1000_NS8cuda_cub10par_nosyncE,@object
	.size		_ZN41_INTERNAL_0567920e_4_k_cu_6411ae69_2743866thrust24THRUST_300001_SM_1000_NS8cuda_cub10par_nosyncE,(_ZN41_INTERNAL_0567920e_4_k_cu_6411ae69_2743866thrust24THRUST_300001_SM_1000_NS12placeholders2_9E - _ZN41_INTERNAL_0567920e_4_k_cu_6411ae69_2743866thrust24THRUST_300001_SM_1000_NS8cuda_cub10par_nosyncE)
_ZN41_INTERNAL_0567920e_4_k_cu_6411ae69_2743866thrust24THRUST_300001_SM_1000_NS8cuda_cub10par_nosyncE:
	.zero		1
	.type		_ZN41_INTERNAL_0567920e_4_k_cu_6411ae69_2743866thrust24THRUST_300001_SM_1000_NS12placeholders2_9E,@object
	.size		_ZN41_INTERNAL_0567920e_4_k_cu_6411ae69_2743866thrust24THRUST_300001_SM_1000_NS12placeholders2_9E,(_ZN41_INTERNAL_0567920e_4_k_cu_6411ae69_2743864cuda3std3__443_GLOBAL__N__0567920e_4_k_cu_6411ae69_2743866ignoreE - _ZN41_INTERNAL_0567920e_4_k_cu_6411ae69_2743866thrust24THRUST_300001_SM_1000_NS12placeholders2_9E)
_ZN41_INTERNAL_0567920e_4_k_cu_6411ae69_2743866thrust24THRUST_300001_SM_1000_NS12placeholders2_9E:
	.zero		1
	.type		_ZN41_INTERNAL_0567920e_4_k_cu_6411ae69_2743864cuda3std3__443_GLOBAL__N__0567920e_4_k_cu_6411ae69_2743866ignoreE,@object
	.size		_ZN41_INTERNAL_0567920e_4_k_cu_6411ae69_2743864cuda3std3__443_GLOBAL__N__0567920e_4_k_cu_6411ae69_2743866ignoreE,(_ZN41_INTERNAL_0567920e_4_k_cu_6411ae69_2743864cuda3std6ranges3__45__cpo4dataE - _ZN41_INTERNAL_0567920e_4_k_cu_6411ae69_2743864cuda3std3__443_GLOBAL__N__0567920e_4_k_cu_6411ae69_2743866ignoreE)
_ZN41_INTERNAL_0567920e_4_k_cu_6411ae69_2743864cuda3std3__443_GLOBAL__N__0567920e_4_k_cu_6411ae69_2743866ignoreE:
	.zero		1
	.type		_ZN41_INTERNAL_0567920e_4_k_cu_6411ae69_2743864cuda3std6ranges3__45__cpo4dataE,@object
	.size		_ZN41_INTERNAL_0567920e_4_k_cu_6411ae69_2743864cuda3std6ranges3__45__cpo4dataE,(_ZN41_INTERNAL_0567920e_4_k_cu_6411ae69_2743866thrust24THRUST_300001_SM_1000_NS12placeholders2_1E - _ZN41_INTERNAL_0567920e_4_k_cu_6411ae69_2743864cuda3std6ranges3__45__cpo4dataE)
_ZN41_INTERNAL_0567920e_4_k_cu_6411ae69_2743864cuda3std6ranges3__45__cpo4dataE:
	.zero		1
	.type		_ZN41_INTERNAL_0567920e_4_k_cu_6411ae69_2743866thrust24THRUST_300001_SM_1000_NS12placeholders2_1E,@object
	.size		_ZN41_INTERNAL_0567920e_4_k_cu_6411ae69_2743866thrust24THRUST_300001_SM_1000_NS12placeholders2_1E,(_ZN41_INTERNAL_0567920e_4_k_cu_6411ae69_2743864cuda3std3__45__cpo5beginE - _ZN41_INTERNAL_0567920e_4_k_cu_6411ae69_2743866thrust24THRUST_300001_SM_1000_NS12placeholders2_1E)
_ZN41_INTERNAL_0567920e_4_k_cu_6411ae69_2743866thrust24THRUST_300001_SM_1000_NS12placeholders2_1E:
	.zero		1
	.type		_ZN41_INTERNAL_0567920e_4_k_cu_6411ae69_2743864cuda3std3__45__cpo5beginE,@object
	.size		_ZN41_INTERNAL_0567920e_4_k_cu_6411ae69_2743864cuda3std3__45__cpo5beginE,(_ZN41_INTERNAL_0567920e_4_k_cu_6411ae69_2743864cuda3std6ranges3__45__cpo5beginE - _ZN41_INTERNAL_0567920e_4_k_cu_6411ae69_2743864cuda3std3__45__cpo5beginE)
_ZN41_INTERNAL_0567920e_4_k_cu_6411ae69_2743864cuda3std3__45__cpo5beginE:
	.zero		1
	.type		_ZN41_INTERNAL_0567920e_4_k_cu_6411ae69_2743864cuda3std6ranges3__45__cpo5beginE,@object
	.size		_ZN41_INTERNAL_0567920e_4_k_cu_6411ae69_2743864cuda3std6ranges3__45__cpo5beginE,(_ZN41_INTERNAL_0567920e_4_k_cu_6411ae69_2743866thrust24THRUST_300001_SM_1000_NS12placeholders2_5E - _ZN41_INTERNAL_0567920e_4_k_cu_6411ae69_2743864cuda3std6ranges3__45__cpo5beginE)
_ZN41_INTERNAL_0567920e_4_k_cu_6411ae69_2743864cuda3std6ranges3__45__cpo5beginE:
	.zero		1
	.type		_ZN41_INTERNAL_0567920e_4_k_cu_6411ae69_2743866thrust24THRUST_300001_SM_1000_NS12placeholders2_5E,@object
	.size		_ZN41_INTERNAL_0567920e_4_k_cu_6411ae69_2743866thrust24THRUST_300001_SM_1000_NS12placeholders2_5E,(_ZN41_INTERNAL_0567920e_4_k_cu_6411ae69_2743864cuda3std3__45__cpo6rbeginE - _ZN41_INTERNAL_0567920e_4_k_cu_6411ae69_2743866thrust24THRUST_300001_SM_1000_NS12placeholders2_5E)
_ZN41_INTERNAL_0567920e_4_k_cu_6411ae69_2743866thrust24THRUST_300001_SM_1000_NS12placeholders2_5E:
	.zero		1
	.type		_ZN41_INTERNAL_0567920e_4_k_cu_6411ae69_2743864cuda3std3__45__cpo6rbeginE,@object
	.size		_ZN41_INTERNAL_0567920e_4_k_cu_6411ae69_2743864cuda3std3__45__cpo6rbeginE,(_ZN41_INTERNAL_0567920e_4_k_cu_6411ae69_2743864cuda3std6ranges3__45__cpo7advanceE - _ZN41_INTERNAL_0567920e_4_k_cu_6411ae69_2743864cuda3std3__45__cpo6rbeginE)
_ZN41_INTERNAL_0567920e_4_k_cu_6411ae69_2743864cuda3std3__45__cpo6rbeginE:
	.zero		1
	.type		_ZN41_INTERNAL_0567920e_4_k_cu_6411ae69_2743864cuda3std6ranges3__45__cpo7advanceE,@object
	.size		_ZN41_INTERNAL_0567920e_4_k_cu_6411ae69_2743864cuda3std6ranges3__45__cpo7advanceE,(_ZN41_INTERNAL_0567920e_4_k_cu_6411ae69_2743864cuda3std3__47nulloptE - _ZN41_INTERNAL_0567920e_4_k_cu_6411ae69_2743864cuda3std6ranges3__45__cpo7advanceE)
_ZN41_INTERNAL_0567920e_4_k_cu_6411ae69_2743864cuda3std6ranges3__45__cpo7advanceE:
	.zero		1
	.type		_ZN41_INTERNAL_0567920e_4_k_cu_6411ae69_2743864cuda3std3__47nulloptE,@object
	.size		_ZN41_INTERNAL_0567920e_4_k_cu_6411ae69_2743864cuda3std3__47nulloptE,(_ZN41_INTERNAL_0567920e_4_k_cu_6411ae69_2743864cuda3std6ranges3__45__cpo8distanceE - _ZN41_INTERNAL_0567920e_4_k_cu_6411ae69_2743864cuda3std3__47nulloptE)
_ZN41_INTERNAL_0567920e_4_k_cu_6411ae69_2743864cuda3std3__47nulloptE:
	.zero		1
	.type		_ZN41_INTERNAL_0567920e_4_k_cu_6411ae69_2743864cuda3std6ranges3__45__cpo8distanceE,@object
	.size		_ZN41_INTERNAL_0567920e_4_k_cu_6411ae69_2743864cuda3std6ranges3__45__cpo8distanceE,(_ZN41_INTERNAL_0567920e_4_k_cu_6411ae69_2743866thrust24THRUST_300001_SM_1000_NS12placeholders3_10E - _ZN41_INTERNAL_0567920e_4_k_cu_6411ae69_2743864cuda3std6ranges3__45__cpo8distanceE)
_ZN41_INTERNAL_0567920e_4_k_cu_6411ae69_2743864cuda3std6ranges3__45__cpo8distanceE:
	.zero		1
	.type		_ZN41_INTERNAL_0567920e_4_k_cu_6411ae69_2743866thrust24THRUST_300001_SM_1000_NS12placeholders3_10E,@object
	.size		_ZN41_INTERNAL_0567920e_4_k_cu_6411ae69_2743866thrust24THRUST_300001_SM_1000_NS12placeholders3_10E,(_ZN41_INTERNAL_0567920e_4_k_cu_6411ae69_2743864cuda3std3__419piecewise_constructE - _ZN41_INTERNAL_0567920e_4_k_cu_6411ae69_2743866thrust24THRUST_300001_SM_1000_NS12placeholders3_10E)
_ZN41_INTERNAL_0567920e_4_k_cu_6411ae69_2743866thrust24THRUST_300001_SM_1000_NS12placeholders3_10E:
	.zero		1
	.type		_ZN41_INTERNAL_0567920e_4_k_cu_6411ae69_2743864cuda3std3__419piecewise_constructE,@object
	.size		_ZN41_INTERNAL_0567920e_4_k_cu_6411ae69_2743864cuda3std3__419piecewise_constructE,(_ZN41_INTERNAL_0567920e_4_k_cu_6411ae69_2743864cuda3std6ranges3__45__cpo5cdataE - _ZN41_INTERNAL_0567920e_4_k_cu_6411ae69_2743864cuda3std3__419piecewise_constructE)
_ZN41_INTERNAL_0567920e_4_k_cu_6411ae69_2743864cuda3std3__419piecewise_constructE:
	.zero		1
	.type		_ZN41_INTERNAL_0567920e_4_k_cu_6411ae69_2743864cuda3std6ranges3__45__cpo5cdataE,@object
	.size		_ZN41_INTERNAL_0567920e_4_k_cu_6411ae69_2743864cuda3std6ranges3__45__cpo5cdataE,(_ZN41_INTERNAL_0567920e_4_k_cu_6411ae69_2743866thrust24THRUST_300001_SM_1000_NS12placeholders2_2E - _ZN41_INTERNAL_0567920e_4_k_cu_6411ae69_2743864cuda3std6ranges3__45__cpo5cdataE)
_ZN41_INTERNAL_0567920e_4_k_cu_6411ae69_2743864cuda3std6ranges3__45__cpo5cdataE:
	.zero		1
	.type		_ZN41_INTERNAL_0567920e_4_k_cu_6411ae69_2743866thrust24THRUST_300001_SM_1000_NS12placeholders2_2E,@object
	.size		_ZN41_INTERNAL_0567920e_4_k_cu_6411ae69_2743866thrust24THRUST_300001_SM_1000_NS12placeholders2_2E,(_ZN41_INTERNAL_0567920e_4_k_cu_6411ae69_2743864cuda3std3__45__cpo3endE - _ZN41_INTERNAL_0567920e_4_k_cu_6411ae69_2743866thrust24THRUST_300001_SM_1000_NS12placeholders2_2E)
_ZN41_INTERNAL_0567920e_4_k_cu_6411ae69_2743866thrust24THRUST_300001_SM_1000_NS12placeholders2_2E:
	.zero		1
	.type		_ZN41_INTERNAL_0567920e_4_k_cu_6411ae69_2743864cuda3std3__45__cpo3endE,@object
	.size		_ZN41_INTERNAL_0567920e_4_k_cu_6411ae69_2743864cuda3std3__45__cpo3endE,(_ZN41_INTERNAL_0567920e_4_k_cu_6411ae69_2743864cuda3std6ranges3__45__cpo3endE - _ZN41_INTERNAL_0567920e_4_k_cu_6411ae69_2743864cuda3std3__45__cpo3endE)
_ZN41_INTERNAL_0567920e_4_k_cu_6411ae69_2743864cuda3std3__45__cpo3endE:
	.zero		1
	.type		_ZN41_INTERNAL_0567920e_4_k_cu_6411ae69_2743864cuda3std6ranges3__45__cpo3endE,@object
	.size		_ZN41_INTERNAL_0567920e_4_k_cu_6411ae69_2743864cuda3std6ranges3__45__cpo3endE,(_ZN41_INTERNAL_0567920e_4_k_cu_6411ae69_2743866thrust24THRUST_300001_SM_1000_NS12placeholders2_6E - _ZN41_INTERNAL_0567920e_4_k_cu_6411ae69_2743864cuda3std6ranges3__45__cpo3endE)
_ZN41_INTERNAL_0567920e_4_k_cu_6411ae69_2743864cuda3std6ranges3__45__cpo3endE:
	.zero		1
	.type		_ZN41_INTERNAL_0567920e_4_k_cu_6411ae69_2743866thrust24THRUST_300001_SM_1000_NS12placeholders2_6E,@object
	.size		_ZN41_INTERNAL_0567920e_4_k_cu_6411ae69_2743866thrust24THRUST_300001_SM_1000_NS12placeholders2_6E,(_ZN41_INTERNAL_0567920e_4_k_cu_6411ae69_2743864cuda3std3__45__cpo4rendE - _ZN41_INTERNAL_0567920e_4_k_cu_6411ae69_2743866thrust24THRUST_300001_SM_1000_NS12placeholders2_6E)
_ZN41_INTERNAL_0567920e_4_k_cu_6411ae69_2743866thrust24THRUST_300001_SM_1000_NS12placeholders2_6E:
	.zero		1
	.type		_ZN41_INTERNAL_0567920e_4_k_cu_6411ae69_2743864cuda3std3__45__cpo4rendE,@object
	.size		_ZN41_INTERNAL_0567920e_4_k_cu_6411ae69_2743864cuda3std3__45__cpo4rendE,(_ZN41_INTERNAL_0567920e_4_k_cu_6411ae69_2743864cuda3std6ranges3__45__cpo9iter_swapE - _ZN41_INTERNAL_0567920e_4_k_cu_6411ae69_2743864cuda3std3__45__cpo4rendE)
_ZN41_INTERNAL_0567920e_4_k_cu_6411ae69_2743864cuda3std3__45__cpo4rendE:
	.zero		1
	.type		_ZN41_INTERNAL_0567920e_4_k_cu_6411ae69_2743864cuda3std6ranges3__45__cpo9iter_swapE,@object
	.size		_ZN41_INTERNAL_0567920e_4_k_cu_6411ae69_2743864cuda3std6ranges3__45__cpo9iter_swapE,(_ZN41_INTERNAL_0567920e_4_k_cu_6411ae69_2743864cuda3std3__48unexpectE - _ZN41_INTERNAL_0567920e_4_k_cu_6411ae69_2743864cuda3std6ranges3__45__cpo9iter_swapE)
_ZN41_INTERNAL_0567920e_4_k_cu_6411ae69_2743864cuda3std6ranges3__45__cpo9iter_swapE:
	.zero		1
	.type		_ZN41_INTERNAL_0567920e_4_k_cu_6411ae69_2743864cuda3std3__48unexpectE,@object
	.size		_ZN41_INTERNAL_0567920e_4_k_cu_6411ae69_2743864cuda3std3__48unexpectE,(_ZN41_INTERNAL_0567920e_4_k_cu_6411ae69_2743866thrust24THRUST_300001_SM_1000_NS8cuda_cub3parE - _ZN41_INTERNAL_0567920e_4_k_cu_6411ae69_2743864cuda3std3__48unexpectE)
_ZN41_INTERNAL_0567920e_4_k_cu_6411ae69_2743864cuda3std3__48unexpectE:
	.zero		1
	.type		_ZN41_INTERNAL_0567920e_4_k_cu_6411ae69_2743866thrust24THRUST_300001_SM_1000_NS8cuda_cub3parE,@object
	.size		_ZN41_INTERNAL_0567920e_4_k_cu_6411ae69_2743866thrust24THRUST_300001_SM_1000_NS8cuda_cub3parE,(_ZN41_INTERNAL_0567920e_4_k_cu_6411ae69_2743866thrust24THRUST_300001_SM_1000_NS12placeholders2_4E - _ZN41_INTERNAL_0567920e_4_k_cu_6411ae69_2743866thrust24THRUST_300001_SM_1000_NS8cuda_cub3parE)
_ZN41_INTERNAL_0567920e_4_k_cu_6411ae69_2743866thrust24THRUST_300001_SM_1000_NS8cuda_cub3parE:
	.zero		1
	.type		_ZN41_INTERNAL_0567920e_4_k_cu_6411ae69_2743866thrust24THRUST_300001_SM_1000_NS12placeholders2_4E,@object
	.size		_ZN41_INTERNAL_0567920e_4_k_cu_6411ae69_2743866thrust24THRUST_300001_SM_1000_NS12placeholders2_4E,(_ZN41_INTERNAL_0567920e_4_k_cu_6411ae69_2743864cuda3std3__45__cpo4cendE - _ZN41_INTERNAL_0567920e_4_k_cu_6411ae69_2743866thrust24THRUST_300001_SM_1000_NS12placeholders2_4E)
_ZN41_INTERNAL_0567920e_4_k_cu_6411ae69_2743866thrust24THRUST_300001_SM_1000_NS12placeholders2_4E:
	.zero		1
	.type		_ZN41_INTERNAL_0567920e_4_k_cu_6411ae69_2743864cuda3std3__45__cpo4cendE,@object
	.size		_ZN41_INTERNAL_0567920e_4_k_cu_6411ae69_2743864cuda3std3__45__cpo4cendE,(_ZN41_INTERNAL_0567920e_4_k_cu_6411ae69_2743864cuda3std6ranges3__45__cpo4cendE - _ZN41_INTERNAL_0567920e_4_k_cu_6411ae69_2743864cuda3std3__45__cpo4cendE)
_ZN41_INTERNAL_0567920e_4_k_cu_6411ae69_2743864cuda3std3__45__cpo4cendE:
	.zero		1
	.type		_ZN41_INTERNAL_0567920e_4_k_cu_6411ae69_2743864cuda3std6ranges3__45__cpo4cendE,@object
	.size		_ZN41_INTERNAL_0567920e_4_k_cu_6411ae69_2743864cuda3std6ranges3__45__cpo4cendE,(_ZN41_INTERNAL_0567920e_4_k_cu_6411ae69_2743864cuda3std3__420unreachable_sentinelE - _ZN41_INTERNAL_0567920e_4_k_cu_6411ae69_2743864cuda3std6ranges3__45__cpo4cendE)
_ZN41_INTERNAL_0567920e_4_k_cu_6411ae69_2743864cuda3std6ranges3__45__cpo4cendE:
	.zero		1
	.type		_ZN41_INTERNAL_0567920e_4_k_cu_6411ae69_2743864cuda3std3__420unreachable_sentinelE,@object
	.size		_ZN41_INTERNAL_0567920e_4_k_cu_6411ae69_2743864cuda3std3__420unreachable_sentinelE,(_ZN41_INTERNAL_0567920e_4_k_cu_6411ae69_2743864cuda3std6ranges3__45__cpo5ssizeE - _ZN41_INTERNAL_0567920e_4_k_cu_6411ae69_2743864cuda3std3__420unreachable_sentinelE)
_ZN41_INTERNAL_0567920e_4_k_cu_6411ae69_2743864cuda3std3__420unreachable_sentinelE:
	.zero		1
	.type		_ZN41_INTERNAL_0567920e_4_k_cu_6411ae69_2743864cuda3std6ranges3__45__cpo5ssizeE,@object
	.size		_ZN41_INTERNAL_0567920e_4_k_cu_6411ae69_2743864cuda3std6ranges3__45__cpo5ssizeE,(_ZN41_INTERNAL_0567920e_4_k_cu_6411ae69_2743866thrust24THRUST_300001_SM_1000_NS12placeholders2_8E - _ZN41_INTERNAL_0567920e_4_k_cu_6411ae69_2743864cuda3std6ranges3__45__cpo5ssizeE)
_ZN41_INTERNAL_0567920e_4_k_cu_6411ae69_2743864cuda3std6ranges3__45__cpo5ssizeE:
	.zero		1
	.type		_ZN41_INTERNAL_0567920e_4_k_cu_6411ae69_2743866thrust24THRUST_300001_SM_1000_NS12placeholders2_8E,@object
	.size		_ZN41_INTERNAL_0567920e_4_k_cu_6411ae69_2743866thrust24THRUST_300001_SM_1000_NS12placeholders2_8E,(_ZN41_INTERNAL_0567920e_4_k_cu_6411ae69_2743864cuda3std3__45__cpo5crendE - _ZN41_INTERNAL_0567920e_4_k_cu_6411ae69_2743866thrust24THRUST_300001_SM_1000_NS12placeholders2_8E)
_ZN41_INTERNAL_0567920e_4_k_cu_6411ae69_2743866thrust24THRUST_300001_SM_1000_NS12placeholders2_8E:
	.zero		1
	.type		_ZN41_INTERNAL_0567920e_4_k_cu_6411ae69_2743864cuda3std3__45__cpo5crendE,@object
	.size		_ZN41_INTERNAL_0567920e_4_k_cu_6411ae69_2743864cuda3std3__45__cpo5crendE,(_ZN41_INTERNAL_0567920e_4_k_cu_6411ae69_2743864cuda3std6ranges3__45__cpo4prevE - _ZN41_INTERNAL_0567920e_4_k_cu_6411ae69_2743864cuda3std3__45__cpo5crendE)
_ZN41_INTERNAL_0567920e_4_k_cu_6411ae69_2743864cuda3std3__45__cpo5crendE:
	.zero		1
	.type		_ZN41_INTERNAL_0567920e_4_k_cu_6411ae69_2743864cuda3std6ranges3__45__cpo4prevE,@object
	.size		_ZN41_INTERNAL_0567920e_4_k_cu_6411ae69_2743864cuda3std6ranges3__45__cpo4prevE,(_ZN41_INTERNAL_0567920e_4_k_cu_6411ae69_2743864cuda3std6ranges3__45__cpo9iter_moveE - _ZN41_INTERNAL_0567920e_4_k_cu_6411ae69_2743864cuda3std6ranges3__45__cpo4prevE)
_ZN41_INTERNAL_0567920e_4_k_cu_6411ae69_2743864cuda3std6ranges3__45__cpo4prevE:
	.zero		1
	.type		_ZN41_INTERNAL_0567920e_4_k_cu_6411ae69_2743864cuda3std6ranges3__45__cpo9iter_moveE,@object
	.size		_ZN41_INTERNAL_0567920e_4_k_cu_6411ae69_2743864cuda3std6ranges3__45__cpo9iter_moveE,(_ZN41_INTERNAL_0567920e_4_k_cu_6411ae69_2743866thrust24THRUST_300001_SM_1000_NS6system6detail10sequential3seqE - _ZN41_INTERNAL_0567920e_4_k_cu_6411ae69_2743864cuda3std6ranges3__45__cpo9iter_moveE)
_ZN41_INTERNAL_0567920e_4_k_cu_6411ae69_2743864cuda3std6ranges3__45__cpo9iter_moveE:
	.zero		1
	.type		_ZN41_INTERNAL_0567920e_4_k_cu_6411ae69_2743866thrust24THRUST_300001_SM_1000_NS6system6detail10sequential3seqE,@object
	.size		_ZN41_INTERNAL_0567920e_4_k_cu_6411ae69_2743866thrust24THRUST_300001_SM_1000_NS6system6detail10sequential3seqE,(.L_31 - _ZN41_INTERNAL_0567920e_4_k_cu_6411ae69_2743866thrust24THRUST_300001_SM_1000_NS6system6detail10sequential3seqE)
_ZN41_INTERNAL_0567920e_4_k_cu_6411ae69_2743866thrust24THRUST_300001_SM_1000_NS6system6detail10sequential3seqE:
	.zero		1
.L_31:


//--------------------- .nv.constant0._ZN3cub18CUB_300001_SM_10006detail11EmptyKernelIvEEvv --------------------------
	.section	.nv.constant0._ZN3cub18CUB_300001_SM_10006detail11EmptyKernelIvEEvv,"a",@progbits
	.sectionflags	@""
	.align	4
.nv.constant0._ZN3cub18CUB_300001_SM_10006detail11EmptyKernelIvEEvv:
	.zero		896


//--------------------- SYMBOLS --------------------------

	.type		.nv.reservedSmem.offset0,@object
	.size		.nv.reservedSmem.offset0,0x4
